	.headerflags	@"EF_CUDA_TEXMODE_UNIFIED EF_CUDA_64BIT_ADDRESS EF_CUDA_ACCELERATORS EF_CUDA_SM90 EF_CUDA_VIRTUAL_SM(EF_CUDA_SM90)"
	.elftype	@"ET_EXEC"


//--------------------- .nv.info                  --------------------------
	.section	.nv.info,"",@"SHT_CUDA_INFO"
	.align	4


	//----- nvinfo : EIATTR_REGCOUNT
	.align		4
        /*0000*/ 	.byte	0x04, 0x2f
        /*0002*/ 	.short	(.L_1 - .L_0)
	.align		4
.L_0:
        /*0004*/ 	.word	index@(triton_poi_fused_add_clamp_43)
        /*0008*/ 	.word	0x00000008


	//----- nvinfo : EIATTR_MIN_STACK_SIZE
	.align		4
.L_1:
        /*000c*/ 	.byte	0x04, 0x12
        /*000e*/ 	.short	(.L_3 - .L_2)
	.align		4
.L_2:
        /*0010*/ 	.word	index@(triton_poi_fused_add_clamp_43)
        /*0014*/ 	.word	0x00000000


	//----- nvinfo : EIATTR_FRAME_SIZE
	.align		4
.L_3:
        /*0018*/ 	.byte	0x04, 0x11
        /*001a*/ 	.short	(.L_5 - .L_4)
	.align		4
.L_4:
        /*001c*/ 	.word	index@(triton_poi_fused_add_clamp_43)
        /*0020*/ 	.word	0x00000000


	//----- nvinfo : EIATTR_MIN_STACK_SIZE
	.align		4
.L_5:
        /*0024*/ 	.byte	0x04, 0x12
        /*0026*/ 	.short	(.L_7 - .L_6)
	.align		4
.L_6:
        /*0028*/ 	.word	index@(triton_poi_fused_add_clamp_43)
        /*002c*/ 	.word	0x00000000
.L_7:


//--------------------- .nv.info.triton_poi_fused_add_clamp_43 --------------------------
	.section	.nv.info.triton_poi_fused_add_clamp_43,"",@"SHT_CUDA_INFO"
	.sectionflags	@""
	.align	4


	//----- nvinfo : EIATTR_CUDA_API_VERSION
	.align		4
        /*0000*/ 	.byte	0x04, 0x37
        /*0002*/ 	.short	(.L_9 - .L_8)
.L_8:
        /*0004*/ 	.word	0x0000007c


	//----- nvinfo : EIATTR_KPARAM_INFO
	.align		4
.L_9:
        /*0008*/ 	.byte	0x04, 0x17
        /*000a*/ 	.short	(.L_11 - .L_10)
.L_10:
        /*000c*/ 	.word	0x00000000
        /*0010*/ 	.short	0x0001
        /*0012*/ 	.short	0x0008
        /*0014*/ 	.byte	0x00, 0xf0, 0x11, 0x00


	//----- nvinfo : EIATTR_KPARAM_INFO
	.align		4
.L_11:
        /*0018*/ 	.byte	0x04, 0x17
        /*001a*/ 	.short	(.L_13 - .L_12)
.L_12:
        /*001c*/ 	.word	0x00000000
        /*0020*/ 	.short	0x0000
        /*0022*/ 	.short	0x0000
        /*0024*/ 	.byte	0x00, 0xf4, 0x21, 0x00


	//----- nvinfo : EIATTR_SPARSE_MMA_MASK
	.align		4
.L_13:
        /*0028*/ 	.byte	0x03, 0x50
        /*002a*/ 	.short	0x0000


	//----- nvinfo : EIATTR_MAXREG_COUNT
	.align		4
        /*002c*/ 	.byte	0x03, 0x1b
        /*002e*/ 	.short	0x00ff


	//----- nvinfo : EIATTR_EXIT_INSTR_OFFSETS
	.align		4
        /*0030*/ 	.byte	0x04, 0x1c
        /*0032*/ 	.short	(.L_15 - .L_14)


	//   ....[0]....
.L_14:
        /*0034*/ 	.word	0x000000f0


	//   ....[1]....
        /*0038*/ 	.word	0x00000120


	//----- nvinfo : EIATTR_REQNTID
	.align		4
.L_15:
        /*003c*/ 	.byte	0x04, 0x10
        /*003e*/ 	.short	(.L_17 - .L_16)
.L_16:
        /*0040*/ 	.word	0x00000080
        /*0044*/ 	.word	0x00000001
        /*0048*/ 	.word	0x00000001


	//----- nvinfo : EIATTR_CBANK_PARAM_SIZE
	.align		4
.L_17:
        /*004c*/ 	.byte	0x03, 0x19
        /*004e*/ 	.short	0x000c


	//----- nvinfo : EIATTR_PARAM_CBANK
	.align		4
        /*0050*/ 	.byte	0x04, 0x0a
        /*0052*/ 	.short	(.L_19 - .L_18)
	.align		4
.L_18:
        /*0054*/ 	.word	index@(.nv.constant0.triton_poi_fused_add_clamp_43)
        /*0058*/ 	.short	0x0210
        /*005a*/ 	.short	0x000c


	//----- nvinfo : EIATTR_SW_WAR
	.align		4
.L_19:
        /*005c*/ 	.byte	0x04, 0x36
        /*005e*/ 	.short	(.L_21 - .L_20)
.L_20:
        /*0060*/ 	.word	0x00000008
.L_21:


//--------------------- .nv.callgraph             --------------------------
	.section	.nv.callgraph,"",@"SHT_CUDA_CALLGRAPH"
	.align	4
	.sectionentsize	8
	.align		4
        /*0000*/ 	.word	0x00000000
	.align		4
        /*0004*/ 	.word	0xffffffff
	.align		4
        /*0008*/ 	.word	0x00000000
	.align		4
        /*000c*/ 	.word	0xfffffffe
	.align		4
        /*0010*/ 	.word	0x00000000
	.align		4
        /*0014*/ 	.word	0xfffffffd
	.align		4
        /*0018*/ 	.word	0x00000000
	.align		4
        /*001c*/ 	.word	0xfffffffc


//--------------------- .text.triton_poi_fused_add_clamp_43 --------------------------
	.section	.text.triton_poi_fused_add_clamp_43,"ax",@progbits
	.align	128
        .global         triton_poi_fused_add_clamp_43
        .type           triton_poi_fused_add_clamp_43,@function
        .size           triton_poi_fused_add_clamp_43,(.L_x_1 - triton_poi_fused_add_clamp_43)
        .other          triton_poi_fused_add_clamp_43,@"STO_CUDA_ENTRY STV_DEFAULT"
triton_poi_fused_add_clamp_43:
.text.triton_poi_fused_add_clamp_43:
[----:B------:R-:W0:Y:S02]  /*0000*/  LDC R1, c[0x0][0x28] ;  /* 0x00000a00ff017b82 */ /* 0x000e240000000800 */
[----:B------:R-:W1:Y:S01]  /*0010*/  S2R R0, SR_TID.X ;  /* 0x0000000000007919 */ /* 0x000e620000002100 */
[----:B------:R-:W2:Y:S01]  /*0020*/  LDC.64 R4, c[0x0][0x210] ;  /* 0x00008400ff047b82 */ /* 0x000ea20000000a00 */
[----:B------:R-:W3:Y:S01]  /*0030*/  S2R R3, SR_CTAID.X ;  /* 0x0000000000037919 */ /* 0x000ee20000002500 */
[----:B-1----:R-:W-:-:S05]  /*0040*/  LOP3.LUT R0, R0, 0x7f, RZ, 0xc0, !PT ;  /* 0x0000007f00007812 */ /* 0x002fca00078ec0ff */
[----:B---3--:R-:W-:-:S04]  /*0050*/  IMAD R3, R3, 0x80, R0 ;  /* 0x0000008003037824 */ /* 0x008fc800078e0200 */
[C---:B--2---:R-:W-:Y:S01]  /*0060*/  IMAD.WIDE R4, R3.reuse, 0x8, R4 ;  /* 0x0000000803047825 */ /* 0x044fe200078e0204 */
[----:B------:R-:W-:Y:S02]  /*0070*/  I2FP.F32.S32 R0, R3 ;  /* 0x0000000300007245 */ /* 0x000fe40000201400 */
[----:B------:R-:W-:-:S03]  /*0080*/  ISETP.GE.AND P0, PT, R3, 0x100, PT ;  /* 0x000001000300780c */ /* 0x000fc60003f06270 */
[----:B------:R-:W-:-:S05]  /*0090*/  FMUL R0, R0, 0.26274511218070983887 ;  /* 0x3e86868700007820 */ /* 0x000fca0000400000 */
[----:B------:R-:W-:-:S06]  /*00a0*/  FMNMX R0, RZ, R0, !PT ;  /* 0x00000000ff007209 */ /* 0x000fcc0007800000 */
[----:B------:R-:W1:Y:S02]  /*00b0*/  F2I.TRUNC.NTZ R0, R0 ;  /* 0x0000000000007305 */ /* 0x000e64000020f100 */
[----:B-1----:R-:W-:-:S05]  /*00c0*/  VIMNMX R2, R0, 0x42, PT ;  /* 0x0000004200027848 */ /* 0x002fca0003fe0100 */
[----:B------:R-:W-:-:S05]  /*00d0*/  VIADD R2, R2, 0x1 ;  /* 0x0000000102027836 */ /* 0x000fca0000000000 */
[----:B------:R-:W-:Y:S01]  /*00e0*/  SHF.R.S32.HI R3, RZ, 0x1f, R2 ;  /* 0x0000001fff037819 */ /* 0x000fe20000011402 */
[----:B------:R-:W-:Y:S06]  /*00f0*/  @P0 EXIT ;  /* 0x000000000000094d */ /* 0x000fec0003800000 */
[----:B------:R-:W-:Y:S02]  /*0100*/  ULDC.64 UR4, c[0x0][0x208] ;  /* 0x0000820000047ab9 */ /* 0x000fe40000000a00 */
[----:B------:R-:W-:Y:S01]  /*0110*/  STG.E.64 desc[UR4][R4.64], R2 ;  /* 0x0000000204007986 */ /* 0x000fe2000c101b04 */
[----:B------:R-:W-:Y:S05]  /*0120*/  EXIT ;  /* 0x000000000000794d */ /* 0x000fea0003800000 */
.L_x_0:
[----:B------:R-:W-:-:S00]  /*0130*/  BRA `(.L_x_0) ;  /* 0xfffffffc00fc7947 */ /* 0x000fc0000383ffff */
[----:B------:R-:W-:-:S00]  /*0140*/  NOP ;  /* 0x0000000000007918 */ /* 0x000fc00000000000 */
        /* <DEDUP_REMOVED lines=11> */
.L_x_1:


//--------------------- .nv.constant0.triton_poi_fused_add_clamp_43 --------------------------
	.section	.nv.constant0.triton_poi_fused_add_clamp_43,"a",@progbits
	.sectionflags	@""
	.align	4
.nv.constant0.triton_poi_fused_add_clamp_43:
	.zero		540
